//
// Generated by NVIDIA NVVM Compiler
//
// Compiler Build ID: CL-36424714
// Cuda compilation tools, release 13.0, V13.0.88
// Based on NVVM 20.0.0
//

.version 9.0
.target sm_100
.address_size 64

	// .globl	_Z13aproxIntegralPFddEddlPd

.visible .entry _Z13aproxIntegralPFddEddlPd(
	.param .u64 .ptr .align 1 _Z13aproxIntegralPFddEddlPd_param_0,
	.param .f64 _Z13aproxIntegralPFddEddlPd_param_1,
	.param .f64 _Z13aproxIntegralPFddEddlPd_param_2,
	.param .u64 _Z13aproxIntegralPFddEddlPd_param_3,
	.param .u64 .ptr .align 1 _Z13aproxIntegralPFddEddlPd_param_4
)
{
	.reg .pred 	%p<2>;
	.reg .b32 	%r<5>;
	.reg .b64 	%rd<6>;
	.reg .b64 	%fd<13>;

	ld.param.u64 	%rd1, [_Z13aproxIntegralPFddEddlPd_param_0];
	ld.param.f64 	%fd1, [_Z13aproxIntegralPFddEddlPd_param_1];
	ld.param.f64 	%fd2, [_Z13aproxIntegralPFddEddlPd_param_2];
	ld.param.u64 	%rd2, [_Z13aproxIntegralPFddEddlPd_param_3];
	ld.param.u64 	%rd3, [_Z13aproxIntegralPFddEddlPd_param_4];
	mov.u32 	%r2, %ntid.x;
	mov.u32 	%r3, %ctaid.x;
	mov.u32 	%r4, %tid.x;
	mad.lo.s32 	%r1, %r2, %r3, %r4;
	cvt.s64.s32 	%rd4, %r1;
	setp.le.s64 	%p1, %rd2, %rd4;
	@%p1 bra 	$L__BB0_2;
	cvta.to.global.u64 	%rd5, %rd3;
	cvt.rn.f64.s32 	%fd3, %r1;
	sub.f64 	%fd4, %fd2, %fd1;
	mul.f64 	%fd5, %fd4, %fd3;
	cvt.rn.f64.s64 	%fd6, %rd2;
	div.rn.f64 	%fd7, %fd5, %fd6;
	add.f64 	%fd8, %fd1, %fd7;
	{ // callseq 0, 0
	.param .b64 param0;
	st.param.f64 	[param0], %fd8;
	.param .b64 retval0;
	prototype_0 : .callprototype (.param .b64 _) _ (.param .b64 _);
	call (retval0), 
	%rd1, 
	(
	param0
	)
	, prototype_0;
	ld.param.f64 	%fd9, [retval0];
	} // callseq 0
	ld.global.f64 	%fd11, [%rd5];
	add.f64 	%fd12, %fd9, %fd11;
	st.global.f64 	[%rd5], %fd12;
$L__BB0_2:
	ret;

}


// ===== COMPILED SASS (sm_100) =====

	.target	sm_100

	.elftype	@"ET_EXEC"


//--------------------- .note.nv.tkinfo           --------------------------
	.section	.note.nv.tkinfo,"",@"SHT_NOTE"
	.sectionflags	@"SHF_NOTE_NV_TKINFO"
	.tkinfo
        /*0018*/ 	.word	0x00000002
        /*0030*/ 	.string	""
        /*0030*/ 	.string	"ptxas"
        /*0030*/ 	.string	"Cuda compilation tools, release 13.0, V13.0.88"
        /*0030*/ 	.string	"Build cuda_13.0.r13.0/compiler.36424714_0"
        /*0030*/ 	.string	"-arch sm_100 -m 64 "



//--------------------- .note.nv.cuinfo           --------------------------
	.section	.note.nv.cuinfo,"",@"SHT_NOTE"
	.sectionflags	@"SHF_NOTE_NV_CUINFO"
        /*0018*/ 	.short	0x0002
        /*001a*/ 	.short	0x0064
        /*001c*/ 	.short	0x0082
	.zero		2


//--------------------- .nv.info                  --------------------------
	.section	.nv.info,"",@"SHT_CUDA_INFO"
	.align	4


	//----- nvinfo : EIATTR_REGCOUNT
	.align		4
        /*0000*/ 	.byte	0x04, 0x2f
        /*0002*/ 	.short	(.L_1 - .L_0)
	.align		4
.L_0:
        /*0004*/ 	.word	index@(_Z13aproxIntegralPFddEddlPd)
        /*0008*/ 	.word	0x00000018


	//----- nvinfo : EIATTR_FRAME_SIZE
	.align		4
.L_1:
        /*000c*/ 	.byte	0x04, 0x11
        /*000e*/ 	.short	(.L_3 - .L_2)
	.align		4
.L_2:
        /*0010*/ 	.word	index@($__internal_0_$__cuda_sm20_div_rn_f64_full)
        /*0014*/ 	.word	0x00000000


	//----- nvinfo : EIATTR_FRAME_SIZE
	.align		4
.L_3:
        /*0018*/ 	.byte	0x04, 0x11
        /*001a*/ 	.short	(.L_5 - .L_4)
	.align		4
.L_4:
        /*001c*/ 	.word	index@(_Z13aproxIntegralPFddEddlPd)
        /*0020*/ 	.word	0x00000000


	//----- nvinfo : EIATTR_MIN_STACK_SIZE
	.align		4
.L_5:
        /*0024*/ 	.byte	0x04, 0x12
        /*0026*/ 	.short	(.L_7 - .L_6)
	.align		4
.L_6:
        /*0028*/ 	.word	index@(_Z13aproxIntegralPFddEddlPd)
        /*002c*/ 	.word	0x00000000
.L_7:


//--------------------- .nv.compat                --------------------------
	.section	.nv.compat,"",@"SHT_CUDA_COMPAT_INFO"
	.align	4
        /*0000*/ 	.byte	0x02, 0x09, 0x00, 0x00, 0x02, 0x02, 0x01, 0x00, 0x02, 0x05, 0x05, 0x00, 0x03, 0x07, 0x01, 0x01
        /*0010*/ 	.byte	0x02, 0x03, 0x00, 0x00, 0x02, 0x06, 0x01, 0x00, 0x04, 0x0b, 0x08, 0x00, 0x01, 0x00, 0x00, 0x00
        /*0020*/ 	.byte	0x00, 0x00, 0x00, 0x00


//--------------------- .nv.info._Z13aproxIntegralPFddEddlPd --------------------------
	.section	.nv.info._Z13aproxIntegralPFddEddlPd,"",@"SHT_CUDA_INFO"
	.sectionflags	@""
	.align	4


	//----- nvinfo : EIATTR_CUDA_API_VERSION
	.align		4
        /*0000*/ 	.byte	0x04, 0x37
        /*0002*/ 	.short	(.L_9 - .L_8)
.L_8:
        /*0004*/ 	.word	0x00000082


	//----- nvinfo : EIATTR_KPARAM_INFO
	.align		4
.L_9:
        /*0008*/ 	.byte	0x04, 0x17
        /*000a*/ 	.short	(.L_11 - .L_10)
.L_10:
        /*000c*/ 	.word	0x00000000
        /*0010*/ 	.short	0x0004
        /*0012*/ 	.short	0x0020
        /*0014*/ 	.byte	0x00, 0xf5, 0x21, 0x00


	//----- nvinfo : EIATTR_KPARAM_INFO
	.align		4
.L_11:
        /*0018*/ 	.byte	0x04, 0x17
        /*001a*/ 	.short	(.L_13 - .L_12)
.L_12:
        /*001c*/ 	.word	0x00000000
        /*0020*/ 	.short	0x0003
        /*0022*/ 	.short	0x0018
        /*0024*/ 	.byte	0x00, 0xf0, 0x21, 0x00


	//----- nvinfo : EIATTR_KPARAM_INFO
	.align		4
.L_13:
        /*0028*/ 	.byte	0x04, 0x17
        /*002a*/ 	.short	(.L_15 - .L_14)
.L_14:
        /*002c*/ 	.word	0x00000000
        /*0030*/ 	.short	0x0002
        /*0032*/ 	.short	0x0010
        /*0034*/ 	.byte	0x00, 0xf0, 0x21, 0x00


	//----- nvinfo : EIATTR_KPARAM_INFO
	.align		4
.L_15:
        /*0038*/ 	.byte	0x04, 0x17
        /*003a*/ 	.short	(.L_17 - .L_16)
.L_16:
        /*003c*/ 	.word	0x00000000
        /*0040*/ 	.short	0x0001
        /*0042*/ 	.short	0x0008
        /*0044*/ 	.byte	0x00, 0xf0, 0x21, 0x00


	//----- nvinfo : EIATTR_KPARAM_INFO
	.align		4
.L_17:
        /*0048*/ 	.byte	0x04, 0x17
        /*004a*/ 	.short	(.L_19 - .L_18)
.L_18:
        /*004c*/ 	.word	0x00000000
        /*0050*/ 	.short	0x0000
        /*0052*/ 	.short	0x0000
        /*0054*/ 	.byte	0x00, 0xf5, 0x21, 0x00


	//----- nvinfo : EIATTR_SPARSE_MMA_MASK
	.align		4
.L_19:
        /*0058*/ 	.byte	0x03, 0x50
        /*005a*/ 	.short	0x0000


	//----- nvinfo : EIATTR_MAXREG_COUNT
	.align		4
        /*005c*/ 	.byte	0x03, 0x1b
        /*005e*/ 	.short	0x00ff


	//----- nvinfo : EIATTR_MERCURY_ISA_VERSION
	.align		4
        /*0060*/ 	.byte	0x03, 0x5f
        /*0062*/ 	.short	0x0101


	//----- nvinfo : EIATTR_VRC_CTA_INIT_COUNT
	.align		4
        /*0064*/ 	.byte	0x02, 0x4a
	.zero		1
	.zero		1


	//----- nvinfo : EIATTR_EXIT_INSTR_OFFSETS
	.align		4
        /*0068*/ 	.byte	0x04, 0x1c
        /*006a*/ 	.short	(.L_21 - .L_20)


	//   ....[0]....
.L_20:
        /*006c*/ 	.word	0x00000090


	//   ....[1]....
        /*0070*/ 	.word	0x000002f0


	//----- nvinfo : EIATTR_CRS_STACK_SIZE
	.align		4
.L_21:
        /*0074*/ 	.byte	0x04, 0x1e
        /*0076*/ 	.short	(.L_23 - .L_22)
.L_22:
        /*0078*/ 	.word	0x00000000


	//----- nvinfo : EIATTR_CBANK_PARAM_SIZE
	.align		4
.L_23:
        /*007c*/ 	.byte	0x03, 0x19
        /*007e*/ 	.short	0x0028


	//----- nvinfo : EIATTR_PARAM_CBANK
	.align		4
        /*0080*/ 	.byte	0x04, 0x0a
        /*0082*/ 	.short	(.L_25 - .L_24)
	.align		4
.L_24:
        /*0084*/ 	.word	index@(.nv.constant0._Z13aproxIntegralPFddEddlPd)
        /*0088*/ 	.short	0x0380
        /*008a*/ 	.short	0x0028


	//----- nvinfo : EIATTR_SW_WAR
	.align		4
.L_25:
        /*008c*/ 	.byte	0x04, 0x36
        /*008e*/ 	.short	(.L_27 - .L_26)
.L_26:
        /*0090*/ 	.word	0x00000008
.L_27:


//--------------------- .nv.callgraph             --------------------------
	.section	.nv.callgraph,"",@"SHT_CUDA_CALLGRAPH"
	.align	4
	.sectionentsize	8
	.align		4
        /*0000*/ 	.word	0x00000000
	.align		4
        /*0004*/ 	.word	0xffffffff
	.align		4
        /*0008*/ 	.word	0x00000000
	.align		4
        /*000c*/ 	.word	0xfffffffe
	.align		4
        /*0010*/ 	.word	0x00000000
	.align		4
        /*0014*/ 	.word	0xfffffffd
	.align		4
        /*0018*/ 	.word	0x00000000
	.align		4
        /*001c*/ 	.word	0xfffffffc


//--------------------- .text._Z13aproxIntegralPFddEddlPd --------------------------
	.section	.text._Z13aproxIntegralPFddEddlPd,"ax",@progbits
	.align	128
        .global         _Z13aproxIntegralPFddEddlPd
        .type           _Z13aproxIntegralPFddEddlPd,@function
        .size           _Z13aproxIntegralPFddEddlPd,(.L_x_8 - _Z13aproxIntegralPFddEddlPd)
        .other          _Z13aproxIntegralPFddEddlPd,@"STO_CUDA_ENTRY STV_DEFAULT"
_Z13aproxIntegralPFddEddlPd:
.text._Z13aproxIntegralPFddEddlPd:
[----:B------:R-:W-:Y:S01]  /*0000*/  LDC R1, c[0x0][0x37c] ;  /* 0x0000df00ff017b82 */ /* 0x000fe20000000800 */
[----:B------:R-:W0:Y:S01]  /*0010*/  S2R R0, SR_CTAID.X ;  /* 0x0000000000007919 */ /* 0x000e220000002500 */
[----:B------:R-:W0:Y:S01]  /*0020*/  LDCU UR4, c[0x0][0x360] ;  /* 0x00006c00ff0477ac */ /* 0x000e220008000800 */
[----:B------:R-:W0:Y:S01]  /*0030*/  S2R R3, SR_TID.X ;  /* 0x0000000000037919 */ /* 0x000e220000002100 */
[----:B------:R-:W1:Y:S01]  /*0040*/  LDCU.64 UR6, c[0x0][0x398] ;  /* 0x00007300ff0677ac */ /* 0x000e620008000a00 */
[----:B0-----:R-:W-:-:S05]  /*0050*/  IMAD R0, R0, UR4, R3 ;  /* 0x0000000400007c24 */ /* 0x001fca000f8e0203 */
[----:B-1----:R-:W-:Y:S02]  /*0060*/  ISETP.GE.U32.AND P0, PT, R0, UR6, PT ;  /* 0x0000000600007c0c */ /* 0x002fe4000bf06070 */
[----:B------:R-:W-:-:S04]  /*0070*/  SHF.R.S32.HI R2, RZ, 0x1f, R0 ;  /* 0x0000001fff027819 */ /* 0x000fc80000011400 */
[----:B------:R-:W-:-:S13]  /*0080*/  ISETP.GE.AND.EX P0, PT, R2, UR7, PT, P0 ;  /* 0x0000000702007c0c */ /* 0x000fda000bf06300 */
[----:B------:R-:W-:Y:S05]  /*0090*/  @P0 EXIT ;  /* 0x000000000000094d */ /* 0x000fea0003800000 */
[----:B------:R-:W0:Y:S01]  /*00a0*/  LDCU.128 UR4, c[0x0][0x390] ;  /* 0x00007200ff0477ac */ /* 0x000e220008000c00 */
[----:B------:R-:W-:Y:S01]  /*00b0*/  IMAD.MOV.U32 R6, RZ, RZ, 0x1 ;  /* 0x00000001ff067424 */ /* 0x000fe200078e00ff */
[----:B------:R-:W1:Y:S01]  /*00c0*/  LDC.64 R10, c[0x0][0x388] ;  /* 0x0000e200ff0a7b82 */ /* 0x000e620000000a00 */
[----:B------:R-:W-:Y:S01]  /*00d0*/  BSSY.RECONVERGENT B0, `(.L_x_0) ;  /* 0x0000016000007945 */ /* 0x000fe20003800200 */
[----:B0-----:R-:W0:Y:S08]  /*00e0*/  I2F.F64.S64 R4, UR6 ;  /* 0x0000000600047d12 */ /* 0x001e300008301c00 */
[----:B0-----:R-:W0:Y:S02]  /*00f0*/  MUFU.RCP64H R7, R5 ;  /* 0x0000000500077308 */ /* 0x001e240000001800 */
[----:B0-----:R-:W-:-:S08]  /*0100*/  DFMA R2, -R4, R6, 1 ;  /* 0x3ff000000402742b */ /* 0x001fd00000000106 */
[----:B------:R-:W-:Y:S02]  /*0110*/  DFMA R8, R2, R2, R2 ;  /* 0x000000020208722b */ /* 0x000fe40000000002 */
[----:B------:R-:W0:Y:S06]  /*0120*/  I2F.F64 R2, R0 ;  /* 0x0000000000027312 */ /* 0x000e2c0000201c00 */
[----:B------:R-:W-:Y:S02]  /*0130*/  DFMA R8, R6, R8, R6 ;  /* 0x000000080608722b */ /* 0x000fe40000000006 */
[----:B-1----:R-:W-:-:S06]  /*0140*/  DADD R6, -R10, UR4 ;  /* 0x000000040a067e29 */ /* 0x002fcc0008000100 */
[----:B------:R-:W-:Y:S02]  /*0150*/  DFMA R10, -R4, R8, 1 ;  /* 0x3ff00000040a742b */ /* 0x000fe40000000108 */
[----:B0-----:R-:W-:-:S06]  /*0160*/  DMUL R6, R2, R6 ;  /* 0x0000000602067228 */ /* 0x001fcc0000000000 */
[----:B------:R-:W-:-:S04]  /*0170*/  DFMA R10, R8, R10, R8 ;  /* 0x0000000a080a722b */ /* 0x000fc80000000008 */
[----:B------:R-:W-:-:S04]  /*0180*/  FSETP.GEU.AND P1, PT, |R7|, 6.5827683646048100446e-37, PT ;  /* 0x036000000700780b */ /* 0x000fc80003f2e200 */
[----:B------:R-:W-:-:S08]  /*0190*/  DMUL R2, R6, R10 ;  /* 0x0000000a06027228 */ /* 0x000fd00000000000 */
[----:B------:R-:W-:-:S08]  /*01a0*/  DFMA R8, -R4, R2, R6 ;  /* 0x000000020408722b */ /* 0x000fd00000000106 */
[----:B------:R-:W-:-:S10]  /*01b0*/  DFMA R2, R10, R8, R2 ;  /* 0x000000080a02722b */ /* 0x000fd40000000002 */
[----:B------:R-:W-:-:S05]  /*01c0*/  FFMA R8, RZ, R5, R3 ;  /* 0x00000005ff087223 */ /* 0x000fca0000000003 */
[----:B------:R-:W-:-:S13]  /*01d0*/  FSETP.GT.AND P0, PT, |R8|, 1.469367938527859385e-39, PT ;  /* 0x001000000800780b */ /* 0x000fda0003f04200 */
[----:B------:R-:W-:Y:S05]  /*01e0*/  @P0 BRA P1, `(.L_x_1) ;  /* 0x0000000000100947 */ /* 0x000fea0000800000 */
[----:B------:R-:W-:-:S07]  /*01f0*/  MOV R0, 0x210 ;  /* 0x0000021000007802 */ /* 0x000fce0000000f00 */
[----:B------:R-:W-:Y:S05]  /*0200*/  CALL.REL.NOINC `($__internal_0_$__cuda_sm20_div_rn_f64_full) ;  /* 0x00000000003c7944 */ /* 0x000fea0003c00000 */
[----:B------:R-:W-:Y:S02]  /*0210*/  IMAD.MOV.U32 R2, RZ, RZ, R8 ;  /* 0x000000ffff027224 */ /* 0x000fe400078e0008 */
[----:B------:R-:W-:-:S07]  /*0220*/  IMAD.MOV.U32 R3, RZ, RZ, R9 ;  /* 0x000000ffff037224 */ /* 0x000fce00078e0009 */
.L_x_1:
[----:B------:R-:W-:Y:S05]  /*0230*/  BSYNC.RECONVERGENT B0 ;  /* 0x0000000000007941 */ /* 0x000fea0003800200 */
.L_x_0:
[----:B------:R-:W0:Y:S01]  /*0240*/  LDCU.64 UR4, c[0x0][0x388] ;  /* 0x00007100ff0477ac */ /* 0x000e220008000a00 */
[----:B------:R-:W1:Y:S01]  /*0250*/  LDC.64 R6, c[0x0][0x380] ;  /* 0x0000e000ff067b82 */ /* 0x000e620000000a00 */
[----:B------:R-:W-:Y:S01]  /*0260*/  MOV R20, 0x2b0 ;  /* 0x000002b000147802 */ /* 0x000fe20000000f00 */
[----:B------:R-:W-:Y:S01]  /*0270*/  IMAD.MOV.U32 R21, RZ, RZ, 0x0 ;  /* 0x00000000ff157424 */ /* 0x000fe200078e00ff */
[----:B------:R-:W2:Y:S01]  /*0280*/  LDCU.64 UR36, c[0x0][0x358] ;  /* 0x00006b00ff2477ac */ /* 0x000ea20008000a00 */
[----:B0-----:R-:W-:-:S11]  /*0290*/  DADD R4, R2, UR4 ;  /* 0x0000000402047e29 */ /* 0x001fd60008000000 */
[----:B-12---:R-:W-:Y:S05]  /*02a0*/  CALL.REL.NOINC R6 `(_Z13aproxIntegralPFddEddlPd) ;  /* 0xfffffffc06547344 */ /* 0x006fea0003c3ffff */
[----:B------:R-:W0:Y:S02]  /*02b0*/  LDC.64 R2, c[0x0][0x3a0] ;  /* 0x0000e800ff027b82 */ /* 0x000e240000000a00 */
[----:B0-----:R-:W2:Y:S02]  /*02c0*/  LDG.E.64 R6, desc[UR36][R2.64] ;  /* 0x0000002402067981 */ /* 0x001ea4000c1e1b00 */
[----:B--2---:R-:W-:-:S07]  /*02d0*/  DADD R4, R4, R6 ;  /* 0x0000000004047229 */ /* 0x004fce0000000006 */
[----:B------:R-:W-:Y:S01]  /*02e0*/  STG.E.64 desc[UR36][R2.64], R4 ;  /* 0x0000000402007986 */ /* 0x000fe2000c101b24 */
[----:B------:R-:W-:Y:S05]  /*02f0*/  EXIT ;  /* 0x000000000000794d */ /* 0x000fea0003800000 */
        .weak           $__internal_0_$__cuda_sm20_div_rn_f64_full
        .type           $__internal_0_$__cuda_sm20_div_rn_f64_full,@function
        .size           $__internal_0_$__cuda_sm20_div_rn_f64_full,(.L_x_8 - $__internal_0_$__cuda_sm20_div_rn_f64_full)
$__internal_0_$__cuda_sm20_div_rn_f64_full:
[C---:B------:R-:W-:Y:S01]  /*0300*/  FSETP.GEU.AND P0, PT, |R5|.reuse, 1.469367938527859385e-39, PT ;  /* 0x001000000500780b */ /* 0x040fe20003f0e200 */
[----:B------:R-:W-:Y:S01]  /*0310*/  IMAD.MOV.U32 R10, RZ, RZ, 0x1 ;  /* 0x00000001ff0a7424 */ /* 0x000fe200078e00ff */
[----:B------:R-:W-:Y:S01]  /*0320*/  LOP3.LUT R2, R5, 0x800fffff, RZ, 0xc0, !PT ;  /* 0x800fffff05027812 */ /* 0x000fe200078ec0ff */
[----:B------:R-:W-:Y:S01]  /*0330*/  BSSY.RECONVERGENT B1, `(.L_x_2) ;  /* 0x0000055000017945 */ /* 0x000fe20003800200 */
[C---:B------:R-:W-:Y:S02]  /*0340*/  FSETP.GEU.AND P2, PT, |R7|.reuse, 1.469367938527859385e-39, PT ;  /* 0x001000000700780b */ /* 0x040fe40003f4e200 */
[----:B------:R-:W-:Y:S01]  /*0350*/  LOP3.LUT R3, R2, 0x3ff00000, RZ, 0xfc, !PT ;  /* 0x3ff0000002037812 */ /* 0x000fe200078efcff */
[----:B------:R-:W-:Y:S01]  /*0360*/  IMAD.MOV.U32 R2, RZ, RZ, R4 ;  /* 0x000000ffff027224 */ /* 0x000fe200078e0004 */
[----:B------:R-:W-:-:S05]  /*0370*/  LOP3.LUT R8, R7, 0x7ff00000, RZ, 0xc0, !PT ;  /* 0x7ff0000007087812 */ /* 0x000fca00078ec0ff */
[----:B------:R-:W-:-:S04]  /*0380*/  @!P0 DMUL R2, R4, 8.98846567431157953865e+307 ;  /* 0x7fe0000004028828 */ /* 0x000fc80000000000 */
[----:B------:R-:W-:Y:S02]  /*0390*/  @!P2 LOP3.LUT R9, R5, 0x7ff00000, RZ, 0xc0, !PT ;  /* 0x7ff000000509a812 */ /* 0x000fe400078ec0ff */
[----:B------:R-:W0:Y:S02]  /*03a0*/  MUFU.RCP64H R11, R3 ;  /* 0x00000003000b7308 */ /* 0x000e240000001800 */
[----:B------:R-:W-:Y:S01]  /*03b0*/  @!P2 ISETP.GE.U32.AND P3, PT, R8, R9, PT ;  /* 0x000000090800a20c */ /* 0x000fe20003f66070 */
[----:B------:R-:W-:Y:S01]  /*03c0*/  IMAD.MOV.U32 R9, RZ, RZ, 0x1ca00000 ;  /* 0x1ca00000ff097424 */ /* 0x000fe200078e00ff */
[----:B0-----:R-:W-:-:S08]  /*03d0*/  DFMA R12, R10, -R2, 1 ;  /* 0x3ff000000a0c742b */ /* 0x001fd00000000802 */
[----:B------:R-:W-:Y:S01]  /*03e0*/  DFMA R14, R12, R12, R12 ;  /* 0x0000000c0c0e722b */ /* 0x000fe2000000000c */
[----:B------:R-:W-:-:S04]  /*03f0*/  LOP3.LUT R13, R5, 0x7ff00000, RZ, 0xc0, !PT ;  /* 0x7ff00000050d7812 */ /* 0x000fc800078ec0ff */
[----:B------:R-:W-:-:S03]  /*0400*/  ISETP.GE.U32.AND P1, PT, R8, R13, PT ;  /* 0x0000000d0800720c */ /* 0x000fc60003f26070 */
[----:B------:R-:W-:Y:S01]  /*0410*/  DFMA R16, R10, R14, R10 ;  /* 0x0000000e0a10722b */ /* 0x000fe2000000000a */
[C---:B------:R-:W-:Y:S01]  /*0420*/  @!P2 SEL R15, R9.reuse, 0x63400000, !P3 ;  /* 0x63400000090fa807 */ /* 0x040fe20005800000 */
[----:B------:R-:W-:Y:S01]  /*0430*/  IMAD.MOV.U32 R10, RZ, RZ, R6 ;  /* 0x000000ffff0a7224 */ /* 0x000fe200078e0006 */
[----:B------:R-:W-:Y:S01]  /*0440*/  SEL R11, R9, 0x63400000, !P1 ;  /* 0x63400000090b7807 */ /* 0x000fe20004800000 */
[----:B------:R-:W-:Y:S01]  /*0450*/  @!P2 IMAD.MOV.U32 R14, RZ, RZ, RZ ;  /* 0x000000ffff0ea224 */ /* 0x000fe200078e00ff */
[--C-:B------:R-:W-:Y:S02]  /*0460*/  @!P2 LOP3.LUT R15, R15, 0x80000000, R7.reuse, 0xf8, !PT ;  /* 0x800000000f0fa812 */ /* 0x100fe400078ef807 */
[----:B------:R-:W-:Y:S01]  /*0470*/  LOP3.LUT R11, R11, 0x800fffff, R7, 0xf8, !PT ;  /* 0x800fffff0b0b7812 */ /* 0x000fe200078ef807 */
[----:B------:R-:W-:Y:S01]  /*0480*/  DFMA R18, R16, -R2, 1 ;  /* 0x3ff000001012742b */ /* 0x000fe20000000802 */
[----:B------:R-:W-:-:S06]  /*0490*/  @!P2 LOP3.LUT R15, R15, 0x100000, RZ, 0xfc, !PT ;  /* 0x001000000f0fa812 */ /* 0x000fcc00078efcff */
[----:B------:R-:W-:Y:S02]  /*04a0*/  @!P2 DFMA R10, R10, 2, -R14 ;  /* 0x400000000a0aa82b */ /* 0x000fe4000000080e */
[----:B------:R-:W-:Y:S01]  /*04b0*/  DFMA R14, R16, R18, R16 ;  /* 0x00000012100e722b */ /* 0x000fe20000000010 */
[----:B------:R-:W-:Y:S02]  /*04c0*/  IMAD.MOV.U32 R19, RZ, RZ, R8 ;  /* 0x000000ffff137224 */ /* 0x000fe400078e0008 */
[----:B------:R-:W-:Y:S01]  /*04d0*/  IMAD.MOV.U32 R18, RZ, RZ, R13 ;  /* 0x000000ffff127224 */ /* 0x000fe200078e000d */
[----:B------:R-:W-:-:S04]  /*04e0*/  @!P0 LOP3.LUT R18, R3, 0x7ff00000, RZ, 0xc0, !PT ;  /* 0x7ff0000003128812 */ /* 0x000fc800078ec0ff */
[----:B------:R-:W-:Y:S01]  /*04f0*/  @!P2 LOP3.LUT R19, R11, 0x7ff00000, RZ, 0xc0, !PT ;  /* 0x7ff000000b13a812 */ /* 0x000fe200078ec0ff */
[----:B------:R-:W-:Y:S01]  /*0500*/  DMUL R16, R14, R10 ;  /* 0x0000000a0e107228 */ /* 0x000fe20000000000 */
[----:B------:R-:W-:-:S03]  /*0510*/  VIADD R21, R18, 0xffffffff ;  /* 0xffffffff12157836 */ /* 0x000fc60000000000 */
[----:B------:R-:W-:-:S04]  /*0520*/  VIADD R20, R19, 0xffffffff ;  /* 0xffffffff13147836 */ /* 0x000fc80000000000 */
[----:B------:R-:W-:Y:S01]  /*0530*/  DFMA R12, R16, -R2, R10 ;  /* 0x80000002100c722b */ /* 0x000fe2000000000a */
[----:B------:R-:W-:-:S04]  /*0540*/  ISETP.GT.U32.AND P0, PT, R20, 0x7feffffe, PT ;  /* 0x7feffffe1400780c */ /* 0x000fc80003f04070 */
[----:B------:R-:W-:-:S03]  /*0550*/  ISETP.GT.U32.OR P0, PT, R21, 0x7feffffe, P0 ;  /* 0x7feffffe1500780c */ /* 0x000fc60000704470 */
[----:B------:R-:W-:-:S10]  /*0560*/  DFMA R12, R14, R12, R16 ;  /* 0x0000000c0e0c722b */ /* 0x000fd40000000010 */
[----:B------:R-:W-:Y:S05]  /*0570*/  @P0 BRA `(.L_x_3) ;  /* 0x00000000006c0947 */ /* 0x000fea0003800000 */
[----:B------:R-:W-:-:S04]  /*0580*/  LOP3.LUT R7, R5, 0x7ff00000, RZ, 0xc0, !PT ;  /* 0x7ff0000005077812 */ /* 0x000fc800078ec0ff */
[CC--:B------:R-:W-:Y:S02]  /*0590*/  VIADDMNMX R6, R8.reuse, -R7.reuse, 0xb9600000, !PT ;  /* 0xb960000008067446 */ /* 0x0c0fe40007800907 */
[----:B------:R-:W-:Y:S02]  /*05a0*/  ISETP.GE.U32.AND P0, PT, R8, R7, PT ;  /* 0x000000070800720c */ /* 0x000fe40003f06070 */
[----:B------:R-:W-:Y:S02]  /*05b0*/  VIMNMX R6, PT, PT, R6, 0x46a00000, PT ;  /* 0x46a0000006067848 */ /* 0x000fe40003fe0100 */
[----:B------:R-:W-:-:S05]  /*05c0*/  SEL R9, R9, 0x63400000, !P0 ;  /* 0x6340000009097807 */ /* 0x000fca0004000000 */
[----:B------:R-:W-:Y:S02]  /*05d0*/  IMAD.IADD R14, R6, 0x1, -R9 ;  /* 0x00000001060e7824 */ /* 0x000fe400078e0a09 */
[----:B------:R-:W-:Y:S02]  /*05e0*/  IMAD.MOV.U32 R6, RZ, RZ, RZ ;  /* 0x000000ffff067224 */ /* 0x000fe400078e00ff */
[----:B------:R-:W-:-:S06]  /*05f0*/  VIADD R7, R14, 0x7fe00000 ;  /* 0x7fe000000e077836 */ /* 0x000fcc0000000000 */
[----:B------:R-:W-:-:S10]  /*0600*/  DMUL R8, R12, R6 ;  /* 0x000000060c087228 */ /* 0x000fd40000000000 */
[----:B------:R-:W-:-:S13]  /*0610*/  FSETP.GTU.AND P0, PT, |R9|, 1.469367938527859385e-39, PT ;  /* 0x001000000900780b */ /* 0x000fda0003f0c200 */
[----:B------:R-:W-:Y:S05]  /*0620*/  @P0 BRA `(.L_x_4) ;  /* 0x0000000000940947 */ /* 0x000fea0003800000 */
[----:B------:R-:W-:Y:S01]  /*0630*/  DFMA R2, R12, -R2, R10 ;  /* 0x800000020c02722b */ /* 0x000fe2000000000a */
[----:B------:R-:W-:-:S09]  /*0640*/  IMAD.MOV.U32 R6, RZ, RZ, RZ ;  /* 0x000000ffff067224 */ /* 0x000fd200078e00ff */
[C---:B------:R-:W-:Y:S02]  /*0650*/  FSETP.NEU.AND P0, PT, R3.reuse, RZ, PT ;  /* 0x000000ff0300720b */ /* 0x040fe40003f0d000 */
[----:B------:R-:W-:-:S04]  /*0660*/  LOP3.LUT R5, R3, 0x80000000, R5, 0x48, !PT ;  /* 0x8000000003057812 */ /* 0x000fc800078e4805 */
[----:B------:R-:W-:-:S07]  /*0670*/  LOP3.LUT R7, R5, R7, RZ, 0xfc, !PT ;  /* 0x0000000705077212 */ /* 0x000fce00078efcff */
[----:B------:R-:W-:Y:S05]  /*0680*/  @!P0 BRA `(.L_x_4) ;  /* 0x00000000007c8947 */ /* 0x000fea0003800000 */
[----:B------:R-:W-:Y:S01]  /*0690*/  IMAD.MOV R3, RZ, RZ, -R14 ;  /* 0x000000ffff037224 */ /* 0x000fe200078e0a0e */
[----:B------:R-:W-:Y:S01]  /*06a0*/  DMUL.RP R6, R12, R6 ;  /* 0x000000060c067228 */ /* 0x000fe20000008000 */
[----:B------:R-:W-:-:S06]  /*06b0*/  IMAD.MOV.U32 R2, RZ, RZ, RZ ;  /* 0x000000ffff027224 */ /* 0x000fcc00078e00ff */
[----:B------:R-:W-:-:S03]  /*06c0*/  DFMA R2, R8, -R2, R12 ;  /* 0x800000020802722b */ /* 0x000fc6000000000c */
[----:B------:R-:W-:-:S03]  /*06d0*/  LOP3.LUT R5, R7, R5, RZ, 0x3c, !PT ;  /* 0x0000000507057212 */ /* 0x000fc600078e3cff */
[----:B------:R-:W-:-:S04]  /*06e0*/  IADD3 R2, PT, PT, -R14, -0x43300000, RZ ;  /* 0xbcd000000e027810 */ /* 0x000fc80007ffe1ff */
[----:B------:R-:W-:-:S04]  /*06f0*/  FSETP.NEU.AND P0, PT, |R3|, R2, PT ;  /* 0x000000020300720b */ /* 0x000fc80003f0d200 */
[----:B------:R-:W-:Y:S02]  /*0700*/  FSEL R8, R6, R8, !P0 ;  /* 0x0000000806087208 */ /* 0x000fe40004000000 */
[----:B------:R-:W-:Y:S01]  /*0710*/  FSEL R9, R5, R9, !P0 ;  /* 0x0000000905097208 */ /* 0x000fe20004000000 */
[----:B------:R-:W-:Y:S06]  /*0720*/  BRA `(.L_x_4) ;  /* 0x0000000000547947 */ /* 0x000fec0003800000 */
.L_x_3:
[----:B------:R-:W-:-:S14]  /*0730*/  DSETP.NAN.AND P0, PT, R6, R6, PT ;  /* 0x000000060600722a */ /* 0x000fdc0003f08000 */
[----:B------:R-:W-:Y:S05]  /*0740*/  @P0 BRA `(.L_x_5) ;  /* 0x0000000000440947 */ /* 0x000fea0003800000 */
[----:B------:R-:W-:-:S14]  /*0750*/  DSETP.NAN.AND P0, PT, R4, R4, PT ;  /* 0x000000040400722a */ /* 0x000fdc0003f08000 */
[----:B------:R-:W-:Y:S05]  /*0760*/  @P0 BRA `(.L_x_6) ;  /* 0x0000000000300947 */ /* 0x000fea0003800000 */
[----:B------:R-:W-:Y:S01]  /*0770*/  ISETP.NE.AND P0, PT, R19, R18, PT ;  /* 0x000000121300720c */ /* 0x000fe20003f05270 */
[----:B------:R-:W-:Y:S02]  /*0780*/  IMAD.MOV.U32 R8, RZ, RZ, 0x0 ;  /* 0x00000000ff087424 */ /* 0x000fe400078e00ff */
[----:B------:R-:W-:-:S10]  /*0790*/  IMAD.MOV.U32 R9, RZ, RZ, -0x80000 ;  /* 0xfff80000ff097424 */ /* 0x000fd400078e00ff */
[----:B------:R-:W-:Y:S05]  /*07a0*/  @!P0 BRA `(.L_x_4) ;  /* 0x0000000000348947 */ /* 0x000fea0003800000 */
[----:B------:R-:W-:Y:S02]  /*07b0*/  ISETP.NE.AND P0, PT, R19, 0x7ff00000, PT ;  /* 0x7ff000001300780c */ /* 0x000fe40003f05270 */
[----:B------:R-:W-:Y:S02]  /*07c0*/  LOP3.LUT R9, R7, 0x80000000, R5, 0x48, !PT ;  /* 0x8000000007097812 */ /* 0x000fe400078e4805 */
[----:B------:R-:W-:-:S13]  /*07d0*/  ISETP.EQ.OR P0, PT, R18, RZ, !P0 ;  /* 0x000000ff1200720c */ /* 0x000fda0004702670 */
[----:B------:R-:W-:Y:S01]  /*07e0*/  @P0 LOP3.LUT R2, R9, 0x7ff00000, RZ, 0xfc, !PT ;  /* 0x7ff0000009020812 */ /* 0x000fe200078efcff */
[----:B------:R-:W-:Y:S02]  /*07f0*/  @!P0 IMAD.MOV.U32 R8, RZ, RZ, RZ ;  /* 0x000000ffff088224 */ /* 0x000fe400078e00ff */
[----:B------:R-:W-:Y:S02]  /*0800*/  @P0 IMAD.MOV.U32 R8, RZ, RZ, RZ ;  /* 0x000000ffff080224 */ /* 0x000fe400078e00ff */
[----:B------:R-:W-:Y:S01]  /*0810*/  @P0 IMAD.MOV.U32 R9, RZ, RZ, R2 ;  /* 0x000000ffff090224 */ /* 0x000fe200078e0002 */
[----:B------:R-:W-:Y:S06]  /*0820*/  BRA `(.L_x_4) ;  /* 0x0000000000147947 */ /* 0x000fec0003800000 */
.L_x_6:
[----:B------:R-:W-:Y:S01]  /*0830*/  LOP3.LUT R9, R5, 0x80000, RZ, 0xfc, !PT ;  /* 0x0008000005097812 */ /* 0x000fe200078efcff */
[----:B------:R-:W-:Y:S01]  /*0840*/  IMAD.MOV.U32 R8, RZ, RZ, R4 ;  /* 0x000000ffff087224 */ /* 0x000fe200078e0004 */
[----:B------:R-:W-:Y:S06]  /*0850*/  BRA `(.L_x_4) ;  /* 0x0000000000087947 */ /* 0x000fec0003800000 */
.L_x_5:
[----:B------:R-:W-:Y:S01]  /*0860*/  LOP3.LUT R9, R7, 0x80000, RZ, 0xfc, !PT ;  /* 0x0008000007097812 */ /* 0x000fe200078efcff */
[----:B------:R-:W-:-:S07]  /*0870*/  IMAD.MOV.U32 R8, RZ, RZ, R6 ;  /* 0x000000ffff087224 */ /* 0x000fce00078e0006 */
.L_x_4:
[----:B------:R-:W-:Y:S05]  /*0880*/  BSYNC.RECONVERGENT B1 ;  /* 0x0000000000017941 */ /* 0x000fea0003800200 */
.L_x_2:
[----:B------:R-:W-:Y:S02]  /*0890*/  IMAD.MOV.U32 R2, RZ, RZ, R0 ;  /* 0x000000ffff027224 */ /* 0x000fe400078e0000 */
[----:B------:R-:W-:-:S04]  /*08a0*/  IMAD.MOV.U32 R3, RZ, RZ, 0x0 ;  /* 0x00000000ff037424 */ /* 0x000fc800078e00ff */
[----:B------:R-:W-:Y:S05]  /*08b0*/  RET.REL.NODEC R2 `(_Z13aproxIntegralPFddEddlPd) ;  /* 0xfffffff402d07950 */ /* 0x000fea0003c3ffff */
.L_x_7:
[----:B------:R-:W-:-:S00]  /*08c0*/  BRA `(.L_x_7) ;  /* 0xfffffffc00fc7947 */ /* 0x000fc0000383ffff */
[----:B------:R-:W-:-:S00]  /*08d0*/  NOP ;  /* 0x0000000000007918 */ /* 0x000fc00000000000 */
        /* <DEDUP_REMOVED lines=10> */
.L_x_8:


//--------------------- .nv.shared.reserved.0     --------------------------
	.section	.nv.shared.reserved.0,"aw",@nobits
	.weak		__nv_reservedSMEM_offset_0_alias
	.size		__nv_reservedSMEM_offset_0_alias, 0, 64
	.other		__nv_reservedSMEM_offset_0_alias,@"STO_CUDA_RESERVED_SHARED STV_DEFAULT"
__nv_reservedSMEM_offset_0_alias:
	.zero		0
	.zero		64


//--------------------- .nv.constant0._Z13aproxIntegralPFddEddlPd --------------------------
	.section	.nv.constant0._Z13aproxIntegralPFddEddlPd,"a",@progbits
	.sectionflags	@""
	.align	4
.nv.constant0._Z13aproxIntegralPFddEddlPd:
	.zero		936


//--------------------- SYMBOLS --------------------------

	.type		.nv.reservedSmem.offset0,@object
	.size		.nv.reservedSmem.offset0,0x4
